//
// Generated by NVIDIA NVVM Compiler
//
// Compiler Build ID: CL-36424714
// Cuda compilation tools, release 13.0, V13.0.88
// Based on NVVM 20.0.0
//

.version 9.0
.target sm_100
.address_size 64

	// .globl	_Z29reduce_kernel_v5_for_unrolledILj256EEvPfS0_
// _ZZ29reduce_kernel_v5_for_unrolledILj256EEvPfS0_E5sdata has been demoted

.visible .entry _Z29reduce_kernel_v5_for_unrolledILj256EEvPfS0_(
	.param .u64 .ptr .align 1 _Z29reduce_kernel_v5_for_unrolledILj256EEvPfS0__param_0,
	.param .u64 .ptr .align 1 _Z29reduce_kernel_v5_for_unrolledILj256EEvPfS0__param_1
)
{
	.reg .pred 	%p<5>;
	.reg .b32 	%r<11>;
	.reg .b32 	%f<29>;
	.reg .b64 	%rd<11>;
	// demoted variable
	.shared .align 4 .b8 _ZZ29reduce_kernel_v5_for_unrolledILj256EEvPfS0_E5sdata[1024];
	ld.param.u64 	%rd2, [_Z29reduce_kernel_v5_for_unrolledILj256EEvPfS0__param_0];
	ld.param.u64 	%rd1, [_Z29reduce_kernel_v5_for_unrolledILj256EEvPfS0__param_1];
	cvta.to.global.u64 	%rd3, %rd2;
	mov.u32 	%r1, %tid.x;
	mov.u32 	%r2, %ctaid.x;
	mov.u32 	%r4, %ntid.x;
	mul.lo.s32 	%r5, %r4, %r2;
	shl.b32 	%r6, %r5, 1;
	add.s32 	%r7, %r6, %r1;
	mul.wide.u32 	%rd4, %r7, 4;
	add.s64 	%rd5, %rd3, %rd4;
	ld.global.f32 	%f1, [%rd5];
	add.s32 	%r8, %r7, %r4;
	mul.wide.u32 	%rd6, %r8, 4;
	add.s64 	%rd7, %rd3, %rd6;
	ld.global.f32 	%f2, [%rd7];
	add.f32 	%f3, %f1, %f2;
	shl.b32 	%r9, %r1, 2;
	mov.u32 	%r10, _ZZ29reduce_kernel_v5_for_unrolledILj256EEvPfS0_E5sdata;
	add.s32 	%r3, %r10, %r9;
	st.shared.f32 	[%r3], %f3;
	bar.sync 	0;
	setp.gt.u32 	%p1, %r1, 127;
	@%p1 bra 	$L__BB0_2;
	ld.shared.f32 	%f4, [%r3+512];
	ld.shared.f32 	%f5, [%r3];
	add.f32 	%f6, %f4, %f5;
	st.shared.f32 	[%r3], %f6;
$L__BB0_2:
	bar.sync 	0;
	setp.gt.u32 	%p2, %r1, 63;
	@%p2 bra 	$L__BB0_4;
	ld.shared.f32 	%f7, [%r3+256];
	ld.shared.f32 	%f8, [%r3];
	add.f32 	%f9, %f7, %f8;
	st.shared.f32 	[%r3], %f9;
$L__BB0_4:
	bar.sync 	0;
	setp.gt.u32 	%p3, %r1, 31;
	@%p3 bra 	$L__BB0_7;
	ld.volatile.shared.f32 	%f10, [%r3+128];
	ld.volatile.shared.f32 	%f11, [%r3];
	add.f32 	%f12, %f10, %f11;
	st.volatile.shared.f32 	[%r3], %f12;
	ld.volatile.shared.f32 	%f13, [%r3+64];
	ld.volatile.shared.f32 	%f14, [%r3];
	add.f32 	%f15, %f13, %f14;
	st.volatile.shared.f32 	[%r3], %f15;
	ld.volatile.shared.f32 	%f16, [%r3+32];
	ld.volatile.shared.f32 	%f17, [%r3];
	add.f32 	%f18, %f16, %f17;
	st.volatile.shared.f32 	[%r3], %f18;
	ld.volatile.shared.f32 	%f19, [%r3+16];
	ld.volatile.shared.f32 	%f20, [%r3];
	add.f32 	%f21, %f19, %f20;
	st.volatile.shared.f32 	[%r3], %f21;
	ld.volatile.shared.f32 	%f22, [%r3+8];
	ld.volatile.shared.f32 	%f23, [%r3];
	add.f32 	%f24, %f22, %f23;
	st.volatile.shared.f32 	[%r3], %f24;
	ld.volatile.shared.f32 	%f25, [%r3+4];
	ld.volatile.shared.f32 	%f26, [%r3];
	add.f32 	%f27, %f25, %f26;
	st.volatile.shared.f32 	[%r3], %f27;
	setp.ne.s32 	%p4, %r1, 0;
	@%p4 bra 	$L__BB0_7;
	ld.shared.f32 	%f28, [_ZZ29reduce_kernel_v5_for_unrolledILj256EEvPfS0_E5sdata];
	cvta.to.global.u64 	%rd8, %rd1;
	mul.wide.u32 	%rd9, %r2, 4;
	add.s64 	%rd10, %rd8, %rd9;
	st.global.f32 	[%rd10], %f28;
$L__BB0_7:
	ret;

}


// ===== COMPILED SASS (sm_100) =====

	.target	sm_100

	.elftype	@"ET_EXEC"


//--------------------- .note.nv.tkinfo           --------------------------
	.section	.note.nv.tkinfo,"",@"SHT_NOTE"
	.sectionflags	@"SHF_NOTE_NV_TKINFO"
	.tkinfo
        /*0018*/ 	.word	0x00000002
        /*0030*/ 	.string	""
        /*0030*/ 	.string	"ptxas"
        /*0030*/ 	.string	"Cuda compilation tools, release 13.0, V13.0.88"
        /*0030*/ 	.string	"Build cuda_13.0.r13.0/compiler.36424714_0"
        /*0030*/ 	.string	"-arch sm_100 -m 64 "



//--------------------- .note.nv.cuinfo           --------------------------
	.section	.note.nv.cuinfo,"",@"SHT_NOTE"
	.sectionflags	@"SHF_NOTE_NV_CUINFO"
        /*0018*/ 	.short	0x0002
        /*001a*/ 	.short	0x0064
        /*001c*/ 	.short	0x0082
	.zero		2


//--------------------- .nv.info                  --------------------------
	.section	.nv.info,"",@"SHT_CUDA_INFO"
	.align	4


	//----- nvinfo : EIATTR_REGCOUNT
	.align		4
        /*0000*/ 	.byte	0x04, 0x2f
        /*0002*/ 	.short	(.L_1 - .L_0)
	.align		4
.L_0:
        /*0004*/ 	.word	index@(_Z29reduce_kernel_v5_for_unrolledILj256EEvPfS0_)
        /*0008*/ 	.word	0x0000000d


	//----- nvinfo : EIATTR_FRAME_SIZE
	.align		4
.L_1:
        /*000c*/ 	.byte	0x04, 0x11
        /*000e*/ 	.short	(.L_3 - .L_2)
	.align		4
.L_2:
        /*0010*/ 	.word	index@(_Z29reduce_kernel_v5_for_unrolledILj256EEvPfS0_)
        /*0014*/ 	.word	0x00000000


	//----- nvinfo : EIATTR_MIN_STACK_SIZE
	.align		4
.L_3:
        /*0018*/ 	.byte	0x04, 0x12
        /*001a*/ 	.short	(.L_5 - .L_4)
	.align		4
.L_4:
        /*001c*/ 	.word	index@(_Z29reduce_kernel_v5_for_unrolledILj256EEvPfS0_)
        /*0020*/ 	.word	0x00000000
.L_5:


//--------------------- .nv.compat                --------------------------
	.section	.nv.compat,"",@"SHT_CUDA_COMPAT_INFO"
	.align	4
        /*0000*/ 	.byte	0x02, 0x09, 0x00, 0x00, 0x02, 0x02, 0x01, 0x00, 0x02, 0x05, 0x05, 0x00, 0x03, 0x07, 0x01, 0x01
        /*0010*/ 	.byte	0x02, 0x03, 0x00, 0x00, 0x02, 0x06, 0x01, 0x00, 0x04, 0x0b, 0x08, 0x00, 0x09, 0x00, 0x00, 0x00
        /*0020*/ 	.byte	0x00, 0x00, 0x00, 0x00


//--------------------- .nv.info._Z29reduce_kernel_v5_for_unrolledILj256EEvPfS0_ --------------------------
	.section	.nv.info._Z29reduce_kernel_v5_for_unrolledILj256EEvPfS0_,"",@"SHT_CUDA_INFO"
	.sectionflags	@""
	.align	4


	//----- nvinfo : EIATTR_CUDA_API_VERSION
	.align		4
        /*0000*/ 	.byte	0x04, 0x37
        /*0002*/ 	.short	(.L_7 - .L_6)
.L_6:
        /*0004*/ 	.word	0x00000082


	//----- nvinfo : EIATTR_KPARAM_INFO
	.align		4
.L_7:
        /*0008*/ 	.byte	0x04, 0x17
        /*000a*/ 	.short	(.L_9 - .L_8)
.L_8:
        /*000c*/ 	.word	0x00000000
        /*0010*/ 	.short	0x0001
        /*0012*/ 	.short	0x0008
        /*0014*/ 	.byte	0x00, 0xf5, 0x21, 0x00


	//----- nvinfo : EIATTR_KPARAM_INFO
	.align		4
.L_9:
        /*0018*/ 	.byte	0x04, 0x17
        /*001a*/ 	.short	(.L_11 - .L_10)
.L_10:
        /*001c*/ 	.word	0x00000000
        /*0020*/ 	.short	0x0000
        /*0022*/ 	.short	0x0000
        /*0024*/ 	.byte	0x00, 0xf5, 0x21, 0x00


	//----- nvinfo : EIATTR_SPARSE_MMA_MASK
	.align		4
.L_11:
        /*0028*/ 	.byte	0x03, 0x50
        /*002a*/ 	.short	0x0000


	//----- nvinfo : EIATTR_MAXREG_COUNT
	.align		4
        /*002c*/ 	.byte	0x03, 0x1b
        /*002e*/ 	.short	0x00ff


	//----- nvinfo : EIATTR_NUM_BARRIERS
	.align		4
        /*0030*/ 	.byte	0x02, 0x4c
        /*0032*/ 	.byte	0x01
	.zero		1


	//----- nvinfo : EIATTR_MERCURY_ISA_VERSION
	.align		4
        /*0034*/ 	.byte	0x03, 0x5f
        /*0036*/ 	.short	0x0101


	//----- nvinfo : EIATTR_VRC_CTA_INIT_COUNT
	.align		4
        /*0038*/ 	.byte	0x02, 0x4a
	.zero		1
	.zero		1


	//----- nvinfo : EIATTR_EXIT_INSTR_OFFSETS
	.align		4
        /*003c*/ 	.byte	0x04, 0x1c
        /*003e*/ 	.short	(.L_13 - .L_12)


	//   ....[0]....
.L_12:
        /*0040*/ 	.word	0x00000210


	//   ....[1]....
        /*0044*/ 	.word	0x000003b0


	//   ....[2]....
        /*0048*/ 	.word	0x00000400


	//----- nvinfo : EIATTR_CBANK_PARAM_SIZE
	.align		4
.L_13:
        /*004c*/ 	.byte	0x03, 0x19
        /*004e*/ 	.short	0x0010


	//----- nvinfo : EIATTR_PARAM_CBANK
	.align		4
        /*0050*/ 	.byte	0x04, 0x0a
        /*0052*/ 	.short	(.L_15 - .L_14)
	.align		4
.L_14:
        /*0054*/ 	.word	index@(.nv.constant0._Z29reduce_kernel_v5_for_unrolledILj256EEvPfS0_)
        /*0058*/ 	.short	0x0380
        /*005a*/ 	.short	0x0010


	//----- nvinfo : EIATTR_SW_WAR
	.align		4
.L_15:
        /*005c*/ 	.byte	0x04, 0x36
        /*005e*/ 	.short	(.L_17 - .L_16)
.L_16:
        /*0060*/ 	.word	0x00000008
.L_17:


//--------------------- .nv.callgraph             --------------------------
	.section	.nv.callgraph,"",@"SHT_CUDA_CALLGRAPH"
	.align	4
	.sectionentsize	8
	.align		4
        /*0000*/ 	.word	0x00000000
	.align		4
        /*0004*/ 	.word	0xffffffff
	.align		4
        /*0008*/ 	.word	0x00000000
	.align		4
        /*000c*/ 	.word	0xfffffffe
	.align		4
        /*0010*/ 	.word	0x00000000
	.align		4
        /*0014*/ 	.word	0xfffffffd
	.align		4
        /*0018*/ 	.word	0x00000000
	.align		4
        /*001c*/ 	.word	0xfffffffc


//--------------------- .text._Z29reduce_kernel_v5_for_unrolledILj256EEvPfS0_ --------------------------
	.section	.text._Z29reduce_kernel_v5_for_unrolledILj256EEvPfS0_,"ax",@progbits
	.align	128
        .global         _Z29reduce_kernel_v5_for_unrolledILj256EEvPfS0_
        .type           _Z29reduce_kernel_v5_for_unrolledILj256EEvPfS0_,@function
        .size           _Z29reduce_kernel_v5_for_unrolledILj256EEvPfS0_,(.L_x_1 - _Z29reduce_kernel_v5_for_unrolledILj256EEvPfS0_)
        .other          _Z29reduce_kernel_v5_for_unrolledILj256EEvPfS0_,@"STO_CUDA_ENTRY STV_DEFAULT"
_Z29reduce_kernel_v5_for_unrolledILj256EEvPfS0_:
.text._Z29reduce_kernel_v5_for_unrolledILj256EEvPfS0_:
[----:B------:R-:W-:Y:S01]  /*0000*/  LDC R1, c[0x0][0x37c] ;  /* 0x0000df00ff017b82 */ /* 0x000fe20000000800 */
[----:B------:R-:W0:Y:S01]  /*0010*/  S2R R0, SR_CTAID.X ;  /* 0x0000000000007919 */ /* 0x000e220000002500 */
[----:B------:R-:W0:Y:S06]  /*0020*/  LDCU UR4, c[0x0][0x360] ;  /* 0x00006c00ff0477ac */ /* 0x000e2c0008000800 */
[----:B------:R-:W1:Y:S01]  /*0030*/  LDC.64 R6, c[0x0][0x380] ;  /* 0x0000e000ff067b82 */ /* 0x000e620000000a00 */
[----:B------:R-:W2:Y:S01]  /*0040*/  S2R R2, SR_TID.X ;  /* 0x0000000000027919 */ /* 0x000ea20000002100 */
[----:B------:R-:W3:Y:S01]  /*0050*/  LDCU.64 UR6, c[0x0][0x358] ;  /* 0x00006b00ff0677ac */ /* 0x000ee20008000a00 */
[----:B0-----:R-:W-:-:S05]  /*0060*/  IMAD R3, R0, UR4, RZ ;  /* 0x0000000400037c24 */ /* 0x001fca000f8e02ff */
[----:B--2---:R-:W-:-:S04]  /*0070*/  LEA R3, R3, R2, 0x1 ;  /* 0x0000000203037211 */ /* 0x004fc800078e08ff */
[C---:B------:R-:W-:Y:S01]  /*0080*/  IADD3 R9, PT, PT, R3.reuse, UR4, RZ ;  /* 0x0000000403097c10 */ /* 0x040fe2000fffe0ff */
[----:B-1----:R-:W-:-:S04]  /*0090*/  IMAD.WIDE.U32 R4, R3, 0x4, R6 ;  /* 0x0000000403047825 */ /* 0x002fc800078e0006 */
[----:B------:R-:W-:Y:S02]  /*00a0*/  IMAD.WIDE.U32 R6, R9, 0x4, R6 ;  /* 0x0000000409067825 */ /* 0x000fe400078e0006 */
[----:B---3--:R-:W2:Y:S04]  /*00b0*/  LDG.E R4, desc[UR6][R4.64] ;  /* 0x0000000604047981 */ /* 0x008ea8000c1e1900 */
[----:B------:R-:W2:Y:S01]  /*00c0*/  LDG.E R7, desc[UR6][R6.64] ;  /* 0x0000000606077981 */ /* 0x000ea2000c1e1900 */
[----:B------:R-:W0:Y:S01]  /*00d0*/  S2UR UR5, SR_CgaCtaId ;  /* 0x00000000000579c3 */ /* 0x000e220000008800 */
[----:B------:R-:W-:Y:S01]  /*00e0*/  UMOV UR4, 0x400 ;  /* 0x0000040000047882 */ /* 0x000fe20000000000 */
[C---:B------:R-:W-:Y:S02]  /*00f0*/  ISETP.GT.U32.AND P1, PT, R2.reuse, 0x7f, PT ;  /* 0x0000007f0200780c */ /* 0x040fe40003f24070 */
[----:B------:R-:W-:Y:S01]  /*0100*/  ISETP.GT.U32.AND P0, PT, R2, 0x3f, PT ;  /* 0x0000003f0200780c */ /* 0x000fe20003f04070 */
[----:B0-----:R-:W-:-:S06]  /*0110*/  ULEA UR4, UR5, UR4, 0x18 ;  /* 0x0000000405047291 */ /* 0x001fcc000f8ec0ff */
[----:B------:R-:W-:Y:S01]  /*0120*/  LEA R3, R2, UR4, 0x2 ;  /* 0x0000000402037c11 */ /* 0x000fe2000f8e10ff */
[----:B--2---:R-:W-:-:S05]  /*0130*/  FADD R8, R4, R7 ;  /* 0x0000000704087221 */ /* 0x004fca0000000000 */
[----:B------:R-:W-:Y:S01]  /*0140*/  STS [R3], R8 ;  /* 0x0000000803007388 */ /* 0x000fe20000000800 */
[----:B------:R-:W-:Y:S06]  /*0150*/  BAR.SYNC.DEFER_BLOCKING 0x0 ;  /* 0x0000000000007b1d */ /* 0x000fec0000010000 */
[----:B------:R-:W-:Y:S04]  /*0160*/  @!P1 LDS R9, [R3+0x200] ;  /* 0x0002000003099984 */ /* 0x000fe80000000800 */
[----:B------:R-:W0:Y:S02]  /*0170*/  @!P1 LDS R4, [R3] ;  /* 0x0000000003049984 */ /* 0x000e240000000800 */
[----:B0-----:R-:W-:-:S05]  /*0180*/  @!P1 FADD R4, R9, R4 ;  /* 0x0000000409049221 */ /* 0x001fca0000000000 */
[----:B------:R-:W-:Y:S01]  /*0190*/  @!P1 STS [R3], R4 ;  /* 0x0000000403009388 */ /* 0x000fe20000000800 */
[----:B------:R-:W-:Y:S01]  /*01a0*/  BAR.SYNC.DEFER_BLOCKING 0x0 ;  /* 0x0000000000007b1d */ /* 0x000fe20000010000 */
[----:B------:R-:W-:-:S05]  /*01b0*/  ISETP.GT.U32.AND P1, PT, R2, 0x1f, PT ;  /* 0x0000001f0200780c */ /* 0x000fca0003f24070 */
[----:B------:R-:W-:Y:S04]  /*01c0*/  @!P0 LDS R5, [R3+0x100] ;  /* 0x0001000003058984 */ /* 0x000fe80000000800 */
[----:B------:R-:W0:Y:S02]  /*01d0*/  @!P0 LDS R6, [R3] ;  /* 0x0000000003068984 */ /* 0x000e240000000800 */
[----:B0-----:R-:W-:-:S05]  /*01e0*/  @!P0 FADD R6, R5, R6 ;  /* 0x0000000605068221 */ /* 0x001fca0000000000 */
[----:B------:R0:W-:Y:S01]  /*01f0*/  @!P0 STS [R3], R6 ;  /* 0x0000000603008388 */ /* 0x0001e20000000800 */
[----:B------:R-:W-:Y:S06]  /*0200*/  BAR.SYNC.DEFER_BLOCKING 0x0 ;  /* 0x0000000000007b1d */ /* 0x000fec0000010000 */
[----:B------:R-:W-:Y:S05]  /*0210*/  @P1 EXIT ;  /* 0x000000000000194d */ /* 0x000fea0003800000 */
[----:B------:R-:W-:Y:S01]  /*0220*/  LDS R4, [R3+0x80] ;  /* 0x0000800003047984 */ /* 0x000fe20000000800 */
[----:B------:R-:W-:-:S03]  /*0230*/  ISETP.NE.AND P0, PT, R2, RZ, PT ;  /* 0x000000ff0200720c */ /* 0x000fc60003f05270 */
[----:B------:R-:W1:Y:S02]  /*0240*/  LDS R5, [R3] ;  /* 0x0000000003057984 */ /* 0x000e640000000800 */
[----:B-1----:R-:W-:-:S05]  /*0250*/  FADD R4, R4, R5 ;  /* 0x0000000504047221 */ /* 0x002fca0000000000 */
[----:B------:R-:W-:Y:S04]  /*0260*/  STS [R3], R4 ;  /* 0x0000000403007388 */ /* 0x000fe80000000800 */
[----:B------:R-:W-:Y:S04]  /*0270*/  LDS R5, [R3+0x40] ;  /* 0x0000400003057984 */ /* 0x000fe80000000800 */
[----:B0-----:R-:W0:Y:S02]  /*0280*/  LDS R6, [R3] ;  /* 0x0000000003067984 */ /* 0x001e240000000800 */
[----:B0-----:R-:W-:-:S05]  /*0290*/  FADD R6, R5, R6 ;  /* 0x0000000605067221 */ /* 0x001fca0000000000 */
[----:B------:R-:W-:Y:S04]  /*02a0*/  STS [R3], R6 ;  /* 0x0000000603007388 */ /* 0x000fe80000000800 */
[----:B------:R-:W-:Y:S04]  /*02b0*/  LDS R5, [R3+0x20] ;  /* 0x0000200003057984 */ /* 0x000fe80000000800 */
[----:B------:R-:W0:Y:S02]  /*02c0*/  LDS R8, [R3] ;  /* 0x0000000003087984 */ /* 0x000e240000000800 */
        /* <DEDUP_REMOVED lines=13> */
[----:B------:R0:W-:Y:S01]  /*03a0*/  STS [R3], R6 ;  /* 0x0000000603007388 */ /* 0x0001e20000000800 */
[----:B------:R-:W-:Y:S05]  /*03b0*/  @P0 EXIT ;  /* 0x000000000000094d */ /* 0x000fea0003800000 */
[----:B------:R-:W1:Y:S01]  /*03c0*/  LDS R5, [UR4] ;  /* 0x00000004ff057984 */ /* 0x000e620008000800 */
[----:B0-----:R-:W0:Y:S02]  /*03d0*/  LDC.64 R2, c[0x0][0x388] ;  /* 0x0000e200ff027b82 */ /* 0x001e240000000a00 */
[----:B0-----:R-:W-:-:S05]  /*03e0*/  IMAD.WIDE.U32 R2, R0, 0x4, R2 ;  /* 0x0000000400027825 */ /* 0x001fca00078e0002 */
[----:B-1----:R-:W-:Y:S01]  /*03f0*/  STG.E desc[UR6][R2.64], R5 ;  /* 0x0000000502007986 */ /* 0x002fe2000c101906 */
[----:B------:R-:W-:Y:S05]  /*0400*/  EXIT ;  /* 0x000000000000794d */ /* 0x000fea0003800000 */
.L_x_0:
[----:B------:R-:W-:-:S00]  /*0410*/  BRA `(.L_x_0) ;  /* 0xfffffffc00fc7947 */ /* 0x000fc0000383ffff */
[----:B------:R-:W-:-:S00]  /*0420*/  NOP ;  /* 0x0000000000007918 */ /* 0x000fc00000000000 */
        /* <DEDUP_REMOVED lines=13> */
.L_x_1:


//--------------------- .nv.shared._Z29reduce_kernel_v5_for_unrolledILj256EEvPfS0_ --------------------------
	.section	.nv.shared._Z29reduce_kernel_v5_for_unrolledILj256EEvPfS0_,"aw",@nobits
	.sectionflags	@""
	.align	4
.nv.shared._Z29reduce_kernel_v5_for_unrolledILj256EEvPfS0_:
	.zero		2048


//--------------------- .nv.shared.reserved.0     --------------------------
	.section	.nv.shared.reserved.0,"aw",@nobits
	.weak		__nv_reservedSMEM_offset_0_alias
	.size		__nv_reservedSMEM_offset_0_alias, 0, 64
	.other		__nv_reservedSMEM_offset_0_alias,@"STO_CUDA_RESERVED_SHARED STV_DEFAULT"
__nv_reservedSMEM_offset_0_alias:
	.zero		0
	.zero		64


//--------------------- .nv.constant0._Z29reduce_kernel_v5_for_unrolledILj256EEvPfS0_ --------------------------
	.section	.nv.constant0._Z29reduce_kernel_v5_for_unrolledILj256EEvPfS0_,"a",@progbits
	.sectionflags	@""
	.align	4
.nv.constant0._Z29reduce_kernel_v5_for_unrolledILj256EEvPfS0_:
	.zero		912


//--------------------- SYMBOLS --------------------------

	.type		.nv.reservedSmem.offset0,@object
	.size		.nv.reservedSmem.offset0,0x4
	.type		.nv.reservedSmem.cap,@object
	.size		.nv.reservedSmem.cap,0x4
